//
// Generated by NVIDIA NVVM Compiler
//
// Compiler Build ID: CL-36424714
// Cuda compilation tools, release 13.0, V13.0.88
// Based on NVVM 20.0.0
//

.version 9.0
.target sm_100
.address_size 64

	// .globl	_Z9avgKernelPiS_
// _ZZ9avgKernelPiS_E2sh has been demoted

.visible .entry _Z9avgKernelPiS_(
	.param .u64 .ptr .align 1 _Z9avgKernelPiS__param_0,
	.param .u64 .ptr .align 1 _Z9avgKernelPiS__param_1
)
{
	.reg .pred 	%p<17>;
	.reg .b32 	%r<45>;
	.reg .b32 	%f<3>;
	.reg .b64 	%rd<9>;
	// demoted variable
	.shared .align 4 .b8 _ZZ9avgKernelPiS_E2sh[64];
	ld.param.u64 	%rd2, [_Z9avgKernelPiS__param_0];
	ld.param.u64 	%rd3, [_Z9avgKernelPiS__param_1];
	mov.u32 	%r1, %tid.y;
	mov.u32 	%r2, %ctaid.y;
	mov.u32 	%r3, %ntid.y;
	mad.lo.s32 	%r4, %r2, %r3, %r1;
	mov.u32 	%r5, %tid.x;
	mov.u32 	%r6, %ctaid.x;
	mov.u32 	%r7, %ntid.x;
	mad.lo.s32 	%r8, %r6, %r7, %r5;
	mad.lo.s32 	%r9, %r4, 7, %r8;
	setp.gt.u32 	%p2, %r4, 6;
	setp.gt.s32 	%p3, %r8, 6;
	or.pred  	%p4, %p2, %p3;
	@%p4 bra 	$L__BB0_9;
	cvta.to.global.u64 	%rd4, %rd2;
	mul.wide.s32 	%rd5, %r9, 4;
	add.s64 	%rd1, %rd4, %rd5;
	ld.global.u32 	%r13, [%rd1];
	shl.b32 	%r14, %r1, 2;
	add.s32 	%r15, %r14, %r5;
	shl.b32 	%r16, %r15, 2;
	mov.u32 	%r17, _ZZ9avgKernelPiS_E2sh;
	add.s32 	%r10, %r17, %r16;
	st.shared.u32 	[%r10], %r13;
	add.s32 	%r18, %r7, -1;
	setp.ne.s32 	%p5, %r5, %r18;
	mov.u32 	%r19, %nctaid.x;
	add.s32 	%r21, %r19, -1;
	setp.eq.s32 	%p6, %r6, %r21;
	or.pred  	%p1, %p5, %p6;
	@%p1 bra 	$L__BB0_3;
	ld.global.u32 	%r23, [%rd1+4];
	st.shared.u32 	[%r10+4], %r23;
	ld.global.u32 	%r24, [%rd1+8];
	st.shared.u32 	[%r10+8], %r24;
$L__BB0_3:
	add.s32 	%r11, %r3, -1;
	setp.ne.s32 	%p7, %r1, %r11;
	mov.u32 	%r25, %nctaid.y;
	add.s32 	%r12, %r25, -1;
	setp.eq.s32 	%p8, %r2, %r12;
	or.pred  	%p9, %p7, %p8;
	@%p9 bra 	$L__BB0_5;
	ld.global.u32 	%r28, [%rd1+28];
	st.shared.u32 	[%r10+16], %r28;
	ld.global.u32 	%r29, [%rd1+56];
	st.shared.u32 	[%r10+32], %r29;
$L__BB0_5:
	setp.ne.s32 	%p10, %r1, %r11;
	or.pred  	%p11, %p1, %p10;
	setp.eq.s32 	%p12, %r2, %r12;
	or.pred  	%p13, %p11, %p12;
	@%p13 bra 	$L__BB0_7;
	ld.global.u32 	%r31, [%rd1+32];
	st.shared.u32 	[%r10+20], %r31;
	ld.global.u32 	%r32, [%rd1+36];
	st.shared.u32 	[%r10+24], %r32;
	ld.global.u32 	%r33, [%rd1+60];
	st.shared.u32 	[%r10+36], %r33;
	ld.global.u32 	%r34, [%rd1+64];
	st.shared.u32 	[%r10+40], %r34;
$L__BB0_7:
	bar.sync 	0;
	setp.gt.s32 	%p14, %r8, 4;
	setp.gt.u32 	%p15, %r4, 4;
	or.pred  	%p16, %p14, %p15;
	@%p16 bra 	$L__BB0_9;
	ld.shared.u32 	%r35, [%r10];
	ld.shared.u32 	%r36, [%r10+8];
	add.s32 	%r37, %r36, %r35;
	ld.shared.u32 	%r38, [%r10+32];
	add.s32 	%r39, %r37, %r38;
	ld.shared.u32 	%r40, [%r10+40];
	add.s32 	%r41, %r39, %r40;
	cvt.rn.f32.s32 	%f1, %r41;
	mul.f32 	%f2, %f1, 0f3E800000;
	cvt.rzi.s32.f32 	%r42, %f2;
	shl.b32 	%r43, %r4, 1;
	sub.s32 	%r44, %r9, %r43;
	cvta.to.global.u64 	%rd6, %rd3;
	mul.wide.s32 	%rd7, %r44, 4;
	add.s64 	%rd8, %rd6, %rd7;
	st.global.u32 	[%rd8], %r42;
$L__BB0_9:
	ret;

}


// ===== COMPILED SASS (sm_100) =====

	.target	sm_100

	.elftype	@"ET_EXEC"


//--------------------- .note.nv.tkinfo           --------------------------
	.section	.note.nv.tkinfo,"",@"SHT_NOTE"
	.sectionflags	@"SHF_NOTE_NV_TKINFO"
	.tkinfo
        /*0018*/ 	.word	0x00000002
        /*0030*/ 	.string	""
        /*0030*/ 	.string	"ptxas"
        /*0030*/ 	.string	"Cuda compilation tools, release 13.0, V13.0.88"
        /*0030*/ 	.string	"Build cuda_13.0.r13.0/compiler.36424714_0"
        /*0030*/ 	.string	"-arch sm_100 -m 64 "



//--------------------- .note.nv.cuinfo           --------------------------
	.section	.note.nv.cuinfo,"",@"SHT_NOTE"
	.sectionflags	@"SHF_NOTE_NV_CUINFO"
        /*0018*/ 	.short	0x0002
        /*001a*/ 	.short	0x0064
        /*001c*/ 	.short	0x0082
	.zero		2


//--------------------- .nv.info                  --------------------------
	.section	.nv.info,"",@"SHT_CUDA_INFO"
	.align	4


	//----- nvinfo : EIATTR_REGCOUNT
	.align		4
        /*0000*/ 	.byte	0x04, 0x2f
        /*0002*/ 	.short	(.L_1 - .L_0)
	.align		4
.L_0:
        /*0004*/ 	.word	index@(_Z9avgKernelPiS_)
        /*0008*/ 	.word	0x00000019


	//----- nvinfo : EIATTR_FRAME_SIZE
	.align		4
.L_1:
        /*000c*/ 	.byte	0x04, 0x11
        /*000e*/ 	.short	(.L_3 - .L_2)
	.align		4
.L_2:
        /*0010*/ 	.word	index@(_Z9avgKernelPiS_)
        /*0014*/ 	.word	0x00000000


	//----- nvinfo : EIATTR_MIN_STACK_SIZE
	.align		4
.L_3:
        /*0018*/ 	.byte	0x04, 0x12
        /*001a*/ 	.short	(.L_5 - .L_4)
	.align		4
.L_4:
        /*001c*/ 	.word	index@(_Z9avgKernelPiS_)
        /*0020*/ 	.word	0x00000000
.L_5:


//--------------------- .nv.compat                --------------------------
	.section	.nv.compat,"",@"SHT_CUDA_COMPAT_INFO"
	.align	4
        /*0000*/ 	.byte	0x02, 0x09, 0x00, 0x00, 0x02, 0x02, 0x01, 0x00, 0x02, 0x05, 0x05, 0x00, 0x03, 0x07, 0x01, 0x01
        /*0010*/ 	.byte	0x02, 0x03, 0x00, 0x00, 0x02, 0x06, 0x01, 0x00, 0x04, 0x0b, 0x08, 0x00, 0x09, 0x00, 0x00, 0x00
        /*0020*/ 	.byte	0x00, 0x00, 0x00, 0x00


//--------------------- .nv.info._Z9avgKernelPiS_ --------------------------
	.section	.nv.info._Z9avgKernelPiS_,"",@"SHT_CUDA_INFO"
	.sectionflags	@""
	.align	4


	//----- nvinfo : EIATTR_CUDA_API_VERSION
	.align		4
        /*0000*/ 	.byte	0x04, 0x37
        /*0002*/ 	.short	(.L_7 - .L_6)
.L_6:
        /*0004*/ 	.word	0x00000082


	//----- nvinfo : EIATTR_KPARAM_INFO
	.align		4
.L_7:
        /*0008*/ 	.byte	0x04, 0x17
        /*000a*/ 	.short	(.L_9 - .L_8)
.L_8:
        /*000c*/ 	.word	0x00000000
        /*0010*/ 	.short	0x0001
        /*0012*/ 	.short	0x0008
        /*0014*/ 	.byte	0x00, 0xf5, 0x21, 0x00


	//----- nvinfo : EIATTR_KPARAM_INFO
	.align		4
.L_9:
        /*0018*/ 	.byte	0x04, 0x17
        /*001a*/ 	.short	(.L_11 - .L_10)
.L_10:
        /*001c*/ 	.word	0x00000000
        /*0020*/ 	.short	0x0000
        /*0022*/ 	.short	0x0000
        /*0024*/ 	.byte	0x00, 0xf5, 0x21, 0x00


	//----- nvinfo : EIATTR_SPARSE_MMA_MASK
	.align		4
.L_11:
        /*0028*/ 	.byte	0x03, 0x50
        /*002a*/ 	.short	0x0000


	//----- nvinfo : EIATTR_MAXREG_COUNT
	.align		4
        /*002c*/ 	.byte	0x03, 0x1b
        /*002e*/ 	.short	0x00ff


	//----- nvinfo : EIATTR_NUM_BARRIERS
	.align		4
        /*0030*/ 	.byte	0x02, 0x4c
        /*0032*/ 	.byte	0x01
	.zero		1


	//----- nvinfo : EIATTR_MERCURY_ISA_VERSION
	.align		4
        /*0034*/ 	.byte	0x03, 0x5f
        /*0036*/ 	.short	0x0101


	//----- nvinfo : EIATTR_VRC_CTA_INIT_COUNT
	.align		4
        /*0038*/ 	.byte	0x02, 0x4a
	.zero		1
	.zero		1


	//----- nvinfo : EIATTR_EXIT_INSTR_OFFSETS
	.align		4
        /*003c*/ 	.byte	0x04, 0x1c
        /*003e*/ 	.short	(.L_13 - .L_12)


	//   ....[0]....
.L_12:
        /*0040*/ 	.word	0x000000b0


	//   ....[1]....
        /*0044*/ 	.word	0x00000360


	//   ....[2]....
        /*0048*/ 	.word	0x00000440


	//----- nvinfo : EIATTR_CBANK_PARAM_SIZE
	.align		4
.L_13:
        /*004c*/ 	.byte	0x03, 0x19
        /*004e*/ 	.short	0x0010


	//----- nvinfo : EIATTR_PARAM_CBANK
	.align		4
        /*0050*/ 	.byte	0x04, 0x0a
        /*0052*/ 	.short	(.L_15 - .L_14)
	.align		4
.L_14:
        /*0054*/ 	.word	index@(.nv.constant0._Z9avgKernelPiS_)
        /*0058*/ 	.short	0x0380
        /*005a*/ 	.short	0x0010


	//----- nvinfo : EIATTR_SW_WAR
	.align		4
.L_15:
        /*005c*/ 	.byte	0x04, 0x36
        /*005e*/ 	.short	(.L_17 - .L_16)
.L_16:
        /*0060*/ 	.word	0x00000008
.L_17:


//--------------------- .nv.callgraph             --------------------------
	.section	.nv.callgraph,"",@"SHT_CUDA_CALLGRAPH"
	.align	4
	.sectionentsize	8
	.align		4
        /*0000*/ 	.word	0x00000000
	.align		4
        /*0004*/ 	.word	0xffffffff
	.align		4
        /*0008*/ 	.word	0x00000000
	.align		4
        /*000c*/ 	.word	0xfffffffe
	.align		4
        /*0010*/ 	.word	0x00000000
	.align		4
        /*0014*/ 	.word	0xfffffffd
	.align		4
        /*0018*/ 	.word	0x00000000
	.align		4
        /*001c*/ 	.word	0xfffffffc


//--------------------- .text._Z9avgKernelPiS_    --------------------------
	.section	.text._Z9avgKernelPiS_,"ax",@progbits
	.align	128
        .global         _Z9avgKernelPiS_
        .type           _Z9avgKernelPiS_,@function
        .size           _Z9avgKernelPiS_,(.L_x_1 - _Z9avgKernelPiS_)
        .other          _Z9avgKernelPiS_,@"STO_CUDA_ENTRY STV_DEFAULT"
_Z9avgKernelPiS_:
.text._Z9avgKernelPiS_:
[----:B------:R-:W-:Y:S01]  /*0000*/  LDC R1, c[0x0][0x37c] ;  /* 0x0000df00ff017b82 */ /* 0x000fe20000000800 */
[----:B------:R-:W0:Y:S07]  /*0010*/  S2R R11, SR_TID.X ;  /* 0x00000000000b7919 */ /* 0x000e2e0000002100 */
[----:B------:R-:W1:Y:S01]  /*0020*/  LDC R6, c[0x0][0x364] ;  /* 0x0000d900ff067b82 */ /* 0x000e620000000800 */
[----:B------:R-:W1:Y:S07]  /*0030*/  S2R R9, SR_TID.Y ;  /* 0x0000000000097919 */ /* 0x000e6e0000002200 */
[----:B------:R-:W0:Y:S08]  /*0040*/  S2UR UR9, SR_CTAID.X ;  /* 0x00000000000979c3 */ /* 0x000e300000002500 */
[----:B------:R-:W0:Y:S08]  /*0050*/  LDC R8, c[0x0][0x360] ;  /* 0x0000d800ff087b82 */ /* 0x000e300000000800 */
[----:B------:R-:W1:Y:S01]  /*0060*/  S2UR UR8, SR_CTAID.Y ;  /* 0x00000000000879c3 */ /* 0x000e620000002600 */
[----:B0-----:R-:W-:-:S05]  /*0070*/  IMAD R7, R8, UR9, R11 ;  /* 0x0000000908077c24 */ /* 0x001fca000f8e020b */
[----:B------:R-:W-:Y:S01]  /*0080*/  ISETP.GT.AND P0, PT, R7, 0x6, PT ;  /* 0x000000060700780c */ /* 0x000fe20003f04270 */
[----:B-1----:R-:W-:-:S05]  /*0090*/  IMAD R0, R6, UR8, R9 ;  /* 0x0000000806007c24 */ /* 0x002fca000f8e0209 */
[----:B------:R-:W-:-:S13]  /*00a0*/  ISETP.GT.U32.OR P0, PT, R0, 0x6, P0 ;  /* 0x000000060000780c */ /* 0x000fda0000704470 */
[----:B------:R-:W-:Y:S05]  /*00b0*/  @P0 EXIT ;  /* 0x000000000000094d */ /* 0x000fea0003800000 */
[----:B------:R-:W0:Y:S01]  /*00c0*/  LDC R2, c[0x0][0x370] ;  /* 0x0000dc00ff027b82 */ /* 0x000e220000000800 */
[----:B------:R-:W1:Y:S07]  /*00d0*/  LDCU.64 UR6, c[0x0][0x358] ;  /* 0x00006b00ff0677ac */ /* 0x000e6e0008000a00 */
[----:B------:R-:W2:Y:S08]  /*00e0*/  LDC R3, c[0x0][0x374] ;  /* 0x0000dd00ff037b82 */ /* 0x000eb00000000800 */
[----:B------:R-:W3:Y:S01]  /*00f0*/  LDC.64 R4, c[0x0][0x380] ;  /* 0x0000e000ff047b82 */ /* 0x000ee20000000a00 */
[----:B0-----:R-:W-:-:S05]  /*0100*/  VIADD R2, R2, 0xffffffff ;  /* 0xffffffff02027836 */ /* 0x001fca0000000000 */
[----:B------:R-:W-:Y:S01]  /*0110*/  ISETP.NE.AND P0, PT, R2, UR9, PT ;  /* 0x0000000902007c0c */ /* 0x000fe2000bf05270 */
[----:B------:R-:W-:Y:S02]  /*0120*/  VIADD R2, R8, 0xffffffff ;  /* 0xffffffff08027836 */ /* 0x000fe40000000000 */
[----:B--2---:R-:W-:-:S03]  /*0130*/  VIADD R3, R3, 0xffffffff ;  /* 0xffffffff03037836 */ /* 0x004fc60000000000 */
[----:B------:R-:W-:Y:S01]  /*0140*/  ISETP.NE.OR P0, PT, R11, R2, !P0 ;  /* 0x000000020b00720c */ /* 0x000fe20004705670 */
[----:B------:R-:W-:Y:S01]  /*0150*/  VIADD R2, R6, 0xffffffff ;  /* 0xffffffff06027836 */ /* 0x000fe20000000000 */
[----:B------:R-:W-:-:S04]  /*0160*/  ISETP.NE.AND P1, PT, R3, UR8, PT ;  /* 0x0000000803007c0c */ /* 0x000fc8000bf25270 */
[CC--:B------:R-:W-:Y:S02]  /*0170*/  ISETP.NE.OR P2, PT, R9.reuse, R2.reuse, P0 ;  /* 0x000000020900720c */ /* 0x0c0fe40000745670 */
[----:B------:R-:W-:Y:S02]  /*0180*/  ISETP.NE.OR P1, PT, R9, R2, !P1 ;  /* 0x000000020900720c */ /* 0x000fe40004f25670 */
[----:B------:R-:W-:Y:S01]  /*0190*/  ISETP.EQ.OR P2, PT, R3, UR8, P2 ;  /* 0x0000000803007c0c */ /* 0x000fe20009742670 */
[----:B------:R-:W-:-:S04]  /*01a0*/  IMAD R3, R0, 0x7, R7 ;  /* 0x0000000700037824 */ /* 0x000fc800078e0207 */
[----:B---3--:R-:W-:-:S05]  /*01b0*/  IMAD.WIDE R4, R3, 0x4, R4 ;  /* 0x0000000403047825 */ /* 0x008fca00078e0204 */
[----:B-1----:R-:W2:Y:S04]  /*01c0*/  @!P0 LDG.E R8, desc[UR6][R4.64+0x4] ;  /* 0x0000040604088981 */ /* 0x002ea8000c1e1900 */
[----:B------:R-:W3:Y:S04]  /*01d0*/  @!P0 LDG.E R10, desc[UR6][R4.64+0x8] ;  /* 0x00000806040a8981 */ /* 0x000ee8000c1e1900 */
[----:B------:R-:W4:Y:S04]  /*01e0*/  LDG.E R2, desc[UR6][R4.64] ;  /* 0x0000000604027981 */ /* 0x000f28000c1e1900 */
[----:B------:R-:W5:Y:S04]  /*01f0*/  @!P1 LDG.E R12, desc[UR6][R4.64+0x1c] ;  /* 0x00001c06040c9981 */ /* 0x000f68000c1e1900 */
[----:B------:R-:W5:Y:S04]  /*0200*/  @!P2 LDG.E R16, desc[UR6][R4.64+0x20] ;  /* 0x000020060410a981 */ /* 0x000f68000c1e1900 */
[----:B------:R-:W5:Y:S04]  /*0210*/  @!P2 LDG.E R18, desc[UR6][R4.64+0x24] ;  /* 0x000024060412a981 */ /* 0x000f68000c1e1900 */
[----:B------:R-:W5:Y:S04]  /*0220*/  @!P2 LDG.E R20, desc[UR6][R4.64+0x3c] ;  /* 0x00003c060414a981 */ /* 0x000f68000c1e1900 */
[----:B------:R-:W5:Y:S04]  /*0230*/  @!P1 LDG.E R14, desc[UR6][R4.64+0x38] ;  /* 0x00003806040e9981 */ /* 0x000f68000c1e1900 */
[----:B------:R-:W5:Y:S01]  /*0240*/  @!P2 LDG.E R22, desc[UR6][R4.64+0x40] ;  /* 0x000040060416a981 */ /* 0x000f62000c1e1900 */
[----:B------:R-:W0:Y:S01]  /*0250*/  S2UR UR5, SR_CgaCtaId ;  /* 0x00000000000579c3 */ /* 0x000e220000008800 */
[----:B------:R-:W-:Y:S01]  /*0260*/  UMOV UR4, 0x400 ;  /* 0x0000040000047882 */ /* 0x000fe20000000000 */
[----:B------:R-:W-:Y:S01]  /*0270*/  IMAD R6, R9, 0x4, R11 ;  /* 0x0000000409067824 */ /* 0x000fe200078e020b */
[----:B------:R-:W-:-:S04]  /*0280*/  ISETP.GT.U32.AND P3, PT, R0, 0x4, PT ;  /* 0x000000040000780c */ /* 0x000fc80003f64070 */
[----:B------:R-:W-:Y:S01]  /*0290*/  ISETP.GT.OR P3, PT, R7, 0x4, P3 ;  /* 0x000000040700780c */ /* 0x000fe20001f64670 */
[----:B0-----:R-:W-:-:S06]  /*02a0*/  ULEA UR4, UR5, UR4, 0x18 ;  /* 0x0000000405047291 */ /* 0x001fcc000f8ec0ff */
[----:B------:R-:W-:-:S05]  /*02b0*/  LEA R9, R6, UR4, 0x2 ;  /* 0x0000000406097c11 */ /* 0x000fca000f8e10ff */
[----:B--2---:R0:W-:Y:S04]  /*02c0*/  @!P0 STS [R9+0x4], R8 ;  /* 0x0000040809008388 */ /* 0x0041e80000000800 */
[----:B---3--:R0:W-:Y:S04]  /*02d0*/  @!P0 STS [R9+0x8], R10 ;  /* 0x0000080a09008388 */ /* 0x0081e80000000800 */
[----:B----4-:R0:W-:Y:S04]  /*02e0*/  STS [R9], R2 ;  /* 0x0000000209007388 */ /* 0x0101e80000000800 */
[----:B-----5:R0:W-:Y:S04]  /*02f0*/  @!P1 STS [R9+0x10], R12 ;  /* 0x0000100c09009388 */ /* 0x0201e80000000800 */
[----:B------:R0:W-:Y:S04]  /*0300*/  @!P2 STS [R9+0x14], R16 ;  /* 0x000014100900a388 */ /* 0x0001e80000000800 */
[----:B------:R0:W-:Y:S04]  /*0310*/  @!P2 STS [R9+0x18], R18 ;  /* 0x000018120900a388 */ /* 0x0001e80000000800 */
[----:B------:R0:W-:Y:S04]  /*0320*/  @!P2 STS [R9+0x24], R20 ;  /* 0x000024140900a388 */ /* 0x0001e80000000800 */
[----:B------:R0:W-:Y:S04]  /*0330*/  @!P1 STS [R9+0x20], R14 ;  /* 0x0000200e09009388 */ /* 0x0001e80000000800 */
[----:B------:R0:W-:Y:S01]  /*0340*/  @!P2 STS [R9+0x28], R22 ;  /* 0x000028160900a388 */ /* 0x0001e20000000800 */
[----:B------:R-:W-:Y:S06]  /*0350*/  BAR.SYNC.DEFER_BLOCKING 0x0 ;  /* 0x0000000000007b1d */ /* 0x000fec0000010000 */
[----:B------:R-:W-:Y:S05]  /*0360*/  @P3 EXIT ;  /* 0x000000000000394d */ /* 0x000fea0003800000 */
[----:B0-----:R-:W-:Y:S01]  /*0370*/  LDS R2, [R9] ;  /* 0x0000000009027984 */ /* 0x001fe20000000800 */
[----:B------:R-:W-:-:S03]  /*0380*/  IMAD R3, R0, -0x2, R3 ;  /* 0xfffffffe00037824 */ /* 0x000fc600078e0203 */
[----:B------:R-:W-:Y:S04]  /*0390*/  LDS R5, [R9+0x8] ;  /* 0x0000080009057984 */ /* 0x000fe80000000800 */
[----:B------:R-:W0:Y:S04]  /*03a0*/  LDS R4, [R9+0x20] ;  /* 0x0000200009047984 */ /* 0x000e280000000800 */
[----:B------:R-:W1:Y:S01]  /*03b0*/  LDS R7, [R9+0x28] ;  /* 0x0000280009077984 */ /* 0x000e620000000800 */
[----:B0-----:R-:W-:Y:S02]  /*03c0*/  IADD3 R2, PT, PT, R4, R5, R2 ;  /* 0x0000000504027210 */ /* 0x001fe40007ffe002 */
[----:B------:R-:W0:Y:S03]  /*03d0*/  LDC.64 R4, c[0x0][0x388] ;  /* 0x0000e200ff047b82 */ /* 0x000e260000000a00 */
[----:B-1----:R-:W-:-:S05]  /*03e0*/  IMAD.IADD R2, R2, 0x1, R7 ;  /* 0x0000000102027824 */ /* 0x002fca00078e0207 */
[----:B------:R-:W-:-:S05]  /*03f0*/  I2FP.F32.S32 R2, R2 ;  /* 0x0000000200027245 */ /* 0x000fca0000201400 */
[----:B------:R-:W-:-:S04]  /*0400*/  FMUL R6, R2, 0.25 ;  /* 0x3e80000002067820 */ /* 0x000fc80000400000 */
[----:B------:R-:W1:Y:S01]  /*0410*/  F2I.TRUNC.NTZ R7, R6 ;  /* 0x0000000600077305 */ /* 0x000e62000020f100 */
[----:B0-----:R-:W-:-:S05]  /*0420*/  IMAD.WIDE R2, R3, 0x4, R4 ;  /* 0x0000000403027825 */ /* 0x001fca00078e0204 */
[----:B-1----:R-:W-:Y:S01]  /*0430*/  STG.E desc[UR6][R2.64], R7 ;  /* 0x0000000702007986 */ /* 0x002fe2000c101906 */
[----:B------:R-:W-:Y:S05]  /*0440*/  EXIT ;  /* 0x000000000000794d */ /* 0x000fea0003800000 */
.L_x_0:
[----:B------:R-:W-:-:S00]  /*0450*/  BRA `(.L_x_0) ;  /* 0xfffffffc00fc7947 */ /* 0x000fc0000383ffff */
[----:B------:R-:W-:-:S00]  /*0460*/  NOP ;  /* 0x0000000000007918 */ /* 0x000fc00000000000 */
        /* <DEDUP_REMOVED lines=9> */
.L_x_1:


//--------------------- .nv.shared._Z9avgKernelPiS_ --------------------------
	.section	.nv.shared._Z9avgKernelPiS_,"aw",@nobits
	.sectionflags	@""
	.align	4
.nv.shared._Z9avgKernelPiS_:
	.zero		1088


//--------------------- .nv.shared.reserved.0     --------------------------
	.section	.nv.shared.reserved.0,"aw",@nobits
	.weak		__nv_reservedSMEM_offset_0_alias
	.size		__nv_reservedSMEM_offset_0_alias, 0, 64
	.other		__nv_reservedSMEM_offset_0_alias,@"STO_CUDA_RESERVED_SHARED STV_DEFAULT"
__nv_reservedSMEM_offset_0_alias:
	.zero		0
	.zero		64


//--------------------- .nv.constant0._Z9avgKernelPiS_ --------------------------
	.section	.nv.constant0._Z9avgKernelPiS_,"a",@progbits
	.sectionflags	@""
	.align	4
.nv.constant0._Z9avgKernelPiS_:
	.zero		912


//--------------------- SYMBOLS --------------------------

	.type		.nv.reservedSmem.offset0,@object
	.size		.nv.reservedSmem.offset0,0x4
	.type		.nv.reservedSmem.cap,@object
	.size		.nv.reservedSmem.cap,0x4
